	.headerflags	@"EF_CUDA_TEXMODE_UNIFIED EF_CUDA_64BIT_ADDRESS EF_CUDA_ACCELERATORS EF_CUDA_SM90 EF_CUDA_VIRTUAL_SM(EF_CUDA_SM90)"
	.elftype	@"ET_EXEC"


//--------------------- .nv.info                  --------------------------
	.section	.nv.info,"",@"SHT_CUDA_INFO"
	.align	4


	//----- nvinfo : EIATTR_REGCOUNT
	.align		4
        /*0000*/ 	.byte	0x04, 0x2f
        /*0002*/ 	.short	(.L_1 - .L_0)
	.align		4
.L_0:
        /*0004*/ 	.word	index@(triton_poi_fused_clone_26)
        /*0008*/ 	.word	0x0000000a


	//----- nvinfo : EIATTR_MIN_STACK_SIZE
	.align		4
.L_1:
        /*000c*/ 	.byte	0x04, 0x12
        /*000e*/ 	.short	(.L_3 - .L_2)
	.align		4
.L_2:
        /*0010*/ 	.word	index@(triton_poi_fused_clone_26)
        /*0014*/ 	.word	0x00000000


	//----- nvinfo : EIATTR_FRAME_SIZE
	.align		4
.L_3:
        /*0018*/ 	.byte	0x04, 0x11
        /*001a*/ 	.short	(.L_5 - .L_4)
	.align		4
.L_4:
        /*001c*/ 	.word	index@(triton_poi_fused_clone_26)
        /*0020*/ 	.word	0x00000000


	//----- nvinfo : EIATTR_MIN_STACK_SIZE
	.align		4
.L_5:
        /*0024*/ 	.byte	0x04, 0x12
        /*0026*/ 	.short	(.L_7 - .L_6)
	.align		4
.L_6:
        /*0028*/ 	.word	index@(triton_poi_fused_clone_26)
        /*002c*/ 	.word	0x00000000
.L_7:


//--------------------- .nv.info.triton_poi_fused_clone_26 --------------------------
	.section	.nv.info.triton_poi_fused_clone_26,"",@"SHT_CUDA_INFO"
	.sectionflags	@""
	.align	4


	//----- nvinfo : EIATTR_CUDA_API_VERSION
	.align		4
        /*0000*/ 	.byte	0x04, 0x37
        /*0002*/ 	.short	(.L_9 - .L_8)
.L_8:
        /*0004*/ 	.word	0x0000007c


	//----- nvinfo : EIATTR_KPARAM_INFO
	.align		4
.L_9:
        /*0008*/ 	.byte	0x04, 0x17
        /*000a*/ 	.short	(.L_11 - .L_10)
.L_10:
        /*000c*/ 	.word	0x00000000
        /*0010*/ 	.short	0x0002
        /*0012*/ 	.short	0x0010
        /*0014*/ 	.byte	0x00, 0xf0, 0x11, 0x00


	//----- nvinfo : EIATTR_KPARAM_INFO
	.align		4
.L_11:
        /*0018*/ 	.byte	0x04, 0x17
        /*001a*/ 	.short	(.L_13 - .L_12)
.L_12:
        /*001c*/ 	.word	0x00000000
        /*0020*/ 	.short	0x0001
        /*0022*/ 	.short	0x0008
        /*0024*/ 	.byte	0x00, 0xf4, 0x21, 0x00


	//----- nvinfo : EIATTR_KPARAM_INFO
	.align		4
.L_13:
        /*0028*/ 	.byte	0x04, 0x17
        /*002a*/ 	.short	(.L_15 - .L_14)
.L_14:
        /*002c*/ 	.word	0x00000000
        /*0030*/ 	.short	0x0000
        /*0032*/ 	.short	0x0000
        /*0034*/ 	.byte	0x00, 0xf4, 0x21, 0x00


	//----- nvinfo : EIATTR_SPARSE_MMA_MASK
	.align		4
.L_15:
        /*0038*/ 	.byte	0x03, 0x50
        /*003a*/ 	.short	0x0000


	//----- nvinfo : EIATTR_MAXREG_COUNT
	.align		4
        /*003c*/ 	.byte	0x03, 0x1b
        /*003e*/ 	.short	0x00ff


	//----- nvinfo : EIATTR_EXIT_INSTR_OFFSETS
	.align		4
        /*0040*/ 	.byte	0x04, 0x1c
        /*0042*/ 	.short	(.L_17 - .L_16)


	//   ....[0]....
.L_16:
        /*0044*/ 	.word	0x000000d0


	//----- nvinfo : EIATTR_REQNTID
	.align		4
.L_17:
        /*0048*/ 	.byte	0x04, 0x10
        /*004a*/ 	.short	(.L_19 - .L_18)
.L_18:
        /*004c*/ 	.word	0x00000080
        /*0050*/ 	.word	0x00000001
        /*0054*/ 	.word	0x00000001


	//----- nvinfo : EIATTR_CBANK_PARAM_SIZE
	.align		4
.L_19:
        /*0058*/ 	.byte	0x03, 0x19
        /*005a*/ 	.short	0x0014


	//----- nvinfo : EIATTR_PARAM_CBANK
	.align		4
        /*005c*/ 	.byte	0x04, 0x0a
        /*005e*/ 	.short	(.L_21 - .L_20)
	.align		4
.L_20:
        /*0060*/ 	.word	index@(.nv.constant0.triton_poi_fused_clone_26)
        /*0064*/ 	.short	0x0210
        /*0066*/ 	.short	0x0014


	//----- nvinfo : EIATTR_SW_WAR
	.align		4
.L_21:
        /*0068*/ 	.byte	0x04, 0x36
        /*006a*/ 	.short	(.L_23 - .L_22)
.L_22:
        /*006c*/ 	.word	0x00000008
.L_23:


//--------------------- .nv.callgraph             --------------------------
	.section	.nv.callgraph,"",@"SHT_CUDA_CALLGRAPH"
	.align	4
	.sectionentsize	8
	.align		4
        /*0000*/ 	.word	0x00000000
	.align		4
        /*0004*/ 	.word	0xffffffff
	.align		4
        /*0008*/ 	.word	0x00000000
	.align		4
        /*000c*/ 	.word	0xfffffffe
	.align		4
        /*0010*/ 	.word	0x00000000
	.align		4
        /*0014*/ 	.word	0xfffffffd
	.align		4
        /*0018*/ 	.word	0x00000000
	.align		4
        /*001c*/ 	.word	0xfffffffc


//--------------------- .text.triton_poi_fused_clone_26 --------------------------
	.section	.text.triton_poi_fused_clone_26,"ax",@progbits
	.align	128
        .global         triton_poi_fused_clone_26
        .type           triton_poi_fused_clone_26,@function
        .size           triton_poi_fused_clone_26,(.L_x_1 - triton_poi_fused_clone_26)
        .other          triton_poi_fused_clone_26,@"STO_CUDA_ENTRY STV_DEFAULT"
triton_poi_fused_clone_26:
.text.triton_poi_fused_clone_26:
[----:B------:R-:W-:Y:S01]  /*0000*/  LDC R1, c[0x0][0x28] ;  /* 0x00000a00ff017b82 */ /* 0x000fe20000000800 */
[----:B------:R-:W1:Y:S07]  /*0010*/  S2R R0, SR_TID.X ;  /* 0x0000000000007919 */ /* 0x000e6e0000002100 */
[----:B------:R-:W2:Y:S01]  /*0020*/  LDC.64 R2, c[0x0][0x210] ;  /* 0x00008400ff027b82 */ /* 0x000ea20000000a00 */
[----:B------:R-:W-:Y:S01]  /*0030*/  ULDC.64 UR4, c[0x0][0x208] ;  /* 0x0000820000047ab9 */ /* 0x000fe20000000a00 */
[----:B------:R-:W3:Y:S01]  /*0040*/  S2R R7, SR_CTAID.X ;  /* 0x0000000000077919 */ /* 0x000ee20000002500 */
[----:B-1----:R-:W-:-:S04]  /*0050*/  LOP3.LUT R0, R0, 0x7f, RZ, 0xc0, !PT ;  /* 0x0000007f00007812 */ /* 0x002fc800078ec0ff */
[----:B---3--:R-:W-:-:S04]  /*0060*/  LEA R7, R7, R0, 0x7 ;  /* 0x0000000007077211 */ /* 0x008fc800078e38ff */
[----:B------:R-:W-:-:S05]  /*0070*/  SHF.L.U32 R5, R7, 0x2, RZ ;  /* 0x0000000207057819 */ /* 0x000fca00000006ff */
[----:B--2---:R-:W-:Y:S02]  /*0080*/  IMAD.WIDE R2, R5, 0x4, R2 ;  /* 0x0000000405027825 */ /* 0x004fe400078e0202 */
[----:B------:R-:W1:Y:S04]  /*0090*/  LDC.64 R4, c[0x0][0x218] ;  /* 0x00008600ff047b82 */ /* 0x000e680000000a00 */
[----:B------:R-:W2:Y:S01]  /*00a0*/  LDG.E.EL R3, desc[UR4][R2.64+0x8] ;  /* 0x0000080402037981 */ /* 0x000ea2000c2e1900 */
[----:B-1----:R-:W-:-:S05]  /*00b0*/  IMAD.WIDE R4, R7, 0x4, R4 ;  /* 0x0000000407047825 */ /* 0x002fca00078e0204 */
[----:B--2---:R-:W-:Y:S01]  /*00c0*/  STG.E desc[UR4][R4.64], R3 ;  /* 0x0000000304007986 */ /* 0x004fe2000c101904 */
[----:B------:R-:W-:Y:S05]  /*00d0*/  EXIT ;  /* 0x000000000000794d */ /* 0x000fea0003800000 */
.L_x_0:
[----:B------:R-:W-:-:S00]  /*00e0*/  BRA `(.L_x_0) ;  /* 0xfffffffc00fc7947 */ /* 0x000fc0000383ffff */
[----:B------:R-:W-:-:S00]  /*00f0*/  NOP ;  /* 0x0000000000007918 */ /* 0x000fc00000000000 */
        /* <DEDUP_REMOVED lines=8> */
.L_x_1:


//--------------------- .nv.constant0.triton_poi_fused_clone_26 --------------------------
	.section	.nv.constant0.triton_poi_fused_clone_26,"a",@progbits
	.sectionflags	@""
	.align	4
.nv.constant0.triton_poi_fused_clone_26:
	.zero		548
